//
// Generated by NVIDIA NVVM Compiler
//
// Compiler Build ID: CL-36424714
// Cuda compilation tools, release 13.0, V13.0.88
// Based on NVVM 20.0.0
//

.version 9.0
.target sm_100
.address_size 64

	// .globl	_Z21histogram_interleavedPiS_ii

.visible .entry _Z21histogram_interleavedPiS_ii(
	.param .u64 .ptr .align 1 _Z21histogram_interleavedPiS_ii_param_0,
	.param .u64 .ptr .align 1 _Z21histogram_interleavedPiS_ii_param_1,
	.param .u32 _Z21histogram_interleavedPiS_ii_param_2,
	.param .u32 _Z21histogram_interleavedPiS_ii_param_3
)
{
	.reg .pred 	%p<7>;
	.reg .b32 	%r<41>;
	.reg .b64 	%rd<23>;

	ld.param.u64 	%rd3, [_Z21histogram_interleavedPiS_ii_param_0];
	ld.param.u64 	%rd4, [_Z21histogram_interleavedPiS_ii_param_1];
	ld.param.u32 	%r12, [_Z21histogram_interleavedPiS_ii_param_2];
	cvta.to.global.u64 	%rd1, %rd4;
	cvta.to.global.u64 	%rd2, %rd3;
	mov.u32 	%r13, %ctaid.x;
	mov.u32 	%r14, %ntid.x;
	mov.u32 	%r15, %tid.x;
	mad.lo.s32 	%r39, %r13, %r14, %r15;
	mov.u32 	%r16, %nctaid.x;
	mul.lo.s32 	%r2, %r16, %r14;
	setp.ge.s32 	%p1, %r39, %r12;
	@%p1 bra 	$L__BB0_7;
	add.s32 	%r17, %r39, %r2;
	max.s32 	%r18, %r12, %r17;
	setp.lt.s32 	%p2, %r17, %r12;
	selp.u32 	%r19, 1, 0, %p2;
	add.s32 	%r20, %r17, %r19;
	sub.s32 	%r21, %r18, %r20;
	div.u32 	%r22, %r21, %r2;
	add.s32 	%r3, %r22, %r19;
	and.b32  	%r23, %r3, 3;
	setp.eq.s32 	%p3, %r23, 3;
	@%p3 bra 	$L__BB0_4;
	add.s32 	%r24, %r3, 1;
	and.b32  	%r25, %r24, 3;
	neg.s32 	%r37, %r25;
$L__BB0_3:
	.pragma "nounroll";
	mul.wide.s32 	%rd5, %r39, 4;
	add.s64 	%rd6, %rd2, %rd5;
	ld.global.u32 	%r26, [%rd6];
	mul.wide.s32 	%rd7, %r26, 4;
	add.s64 	%rd8, %rd1, %rd7;
	atom.global.add.u32 	%r27, [%rd8], 1;
	add.s32 	%r39, %r39, %r2;
	add.s32 	%r37, %r37, 1;
	setp.ne.s32 	%p4, %r37, 0;
	@%p4 bra 	$L__BB0_3;
$L__BB0_4:
	setp.lt.u32 	%p5, %r3, 3;
	@%p5 bra 	$L__BB0_7;
	mul.wide.s32 	%rd13, %r2, 4;
	shl.b32 	%r36, %r2, 2;
$L__BB0_6:
	mul.wide.s32 	%rd9, %r39, 4;
	add.s64 	%rd10, %rd2, %rd9;
	ld.global.u32 	%r28, [%rd10];
	mul.wide.s32 	%rd11, %r28, 4;
	add.s64 	%rd12, %rd1, %rd11;
	atom.global.add.u32 	%r29, [%rd12], 1;
	add.s64 	%rd14, %rd10, %rd13;
	ld.global.u32 	%r30, [%rd14];
	mul.wide.s32 	%rd15, %r30, 4;
	add.s64 	%rd16, %rd1, %rd15;
	atom.global.add.u32 	%r31, [%rd16], 1;
	add.s64 	%rd17, %rd14, %rd13;
	ld.global.u32 	%r32, [%rd17];
	mul.wide.s32 	%rd18, %r32, 4;
	add.s64 	%rd19, %rd1, %rd18;
	atom.global.add.u32 	%r33, [%rd19], 1;
	add.s64 	%rd20, %rd17, %rd13;
	ld.global.u32 	%r34, [%rd20];
	mul.wide.s32 	%rd21, %r34, 4;
	add.s64 	%rd22, %rd1, %rd21;
	atom.global.add.u32 	%r35, [%rd22], 1;
	add.s32 	%r39, %r36, %r39;
	setp.lt.s32 	%p6, %r39, %r12;
	@%p6 bra 	$L__BB0_6;
$L__BB0_7:
	ret;

}


// ===== COMPILED SASS (sm_100) =====

	.target	sm_100

	.elftype	@"ET_EXEC"


//--------------------- .note.nv.tkinfo           --------------------------
	.section	.note.nv.tkinfo,"",@"SHT_NOTE"
	.sectionflags	@"SHF_NOTE_NV_TKINFO"
	.tkinfo
        /*0018*/ 	.word	0x00000002
        /*0030*/ 	.string	""
        /*0030*/ 	.string	"ptxas"
        /*0030*/ 	.string	"Cuda compilation tools, release 13.0, V13.0.88"
        /*0030*/ 	.string	"Build cuda_13.0.r13.0/compiler.36424714_0"
        /*0030*/ 	.string	"-arch sm_100 -m 64 "



//--------------------- .note.nv.cuinfo           --------------------------
	.section	.note.nv.cuinfo,"",@"SHT_NOTE"
	.sectionflags	@"SHF_NOTE_NV_CUINFO"
        /*0018*/ 	.short	0x0002
        /*001a*/ 	.short	0x0064
        /*001c*/ 	.short	0x0082
	.zero		2


//--------------------- .nv.info                  --------------------------
	.section	.nv.info,"",@"SHT_CUDA_INFO"
	.align	4


	//----- nvinfo : EIATTR_REGCOUNT
	.align		4
        /*0000*/ 	.byte	0x04, 0x2f
        /*0002*/ 	.short	(.L_1 - .L_0)
	.align		4
.L_0:
        /*0004*/ 	.word	index@(_Z21histogram_interleavedPiS_ii)
        /*0008*/ 	.word	0x0000001a


	//----- nvinfo : EIATTR_FRAME_SIZE
	.align		4
.L_1:
        /*000c*/ 	.byte	0x04, 0x11
        /*000e*/ 	.short	(.L_3 - .L_2)
	.align		4
.L_2:
        /*0010*/ 	.word	index@(_Z21histogram_interleavedPiS_ii)
        /*0014*/ 	.word	0x00000000


	//----- nvinfo : EIATTR_MIN_STACK_SIZE
	.align		4
.L_3:
        /*0018*/ 	.byte	0x04, 0x12
        /*001a*/ 	.short	(.L_5 - .L_4)
	.align		4
.L_4:
        /*001c*/ 	.word	index@(_Z21histogram_interleavedPiS_ii)
        /*0020*/ 	.word	0x00000000
.L_5:


//--------------------- .nv.compat                --------------------------
	.section	.nv.compat,"",@"SHT_CUDA_COMPAT_INFO"
	.align	4
        /*0000*/ 	.byte	0x02, 0x09, 0x00, 0x00, 0x02, 0x02, 0x01, 0x00, 0x02, 0x05, 0x05, 0x00, 0x03, 0x07, 0x01, 0x01
        /*0010*/ 	.byte	0x02, 0x03, 0x00, 0x00, 0x02, 0x06, 0x01, 0x00, 0x04, 0x0b, 0x08, 0x00, 0x09, 0x00, 0x00, 0x00
        /*0020*/ 	.byte	0x00, 0x00, 0x00, 0x00


//--------------------- .nv.info._Z21histogram_interleavedPiS_ii --------------------------
	.section	.nv.info._Z21histogram_interleavedPiS_ii,"",@"SHT_CUDA_INFO"
	.sectionflags	@""
	.align	4


	//----- nvinfo : EIATTR_CUDA_API_VERSION
	.align		4
        /*0000*/ 	.byte	0x04, 0x37
        /*0002*/ 	.short	(.L_7 - .L_6)
.L_6:
        /*0004*/ 	.word	0x00000082


	//----- nvinfo : EIATTR_KPARAM_INFO
	.align		4
.L_7:
        /*0008*/ 	.byte	0x04, 0x17
        /*000a*/ 	.short	(.L_9 - .L_8)
.L_8:
        /*000c*/ 	.word	0x00000000
        /*0010*/ 	.short	0x0003
        /*0012*/ 	.short	0x0014
        /*0014*/ 	.byte	0x00, 0xf0, 0x11, 0x00


	//----- nvinfo : EIATTR_KPARAM_INFO
	.align		4
.L_9:
        /*0018*/ 	.byte	0x04, 0x17
        /*001a*/ 	.short	(.L_11 - .L_10)
.L_10:
        /*001c*/ 	.word	0x00000000
        /*0020*/ 	.short	0x0002
        /*0022*/ 	.short	0x0010
        /*0024*/ 	.byte	0x00, 0xf0, 0x11, 0x00


	//----- nvinfo : EIATTR_KPARAM_INFO
	.align		4
.L_11:
        /*0028*/ 	.byte	0x04, 0x17
        /*002a*/ 	.short	(.L_13 - .L_12)
.L_12:
        /*002c*/ 	.word	0x00000000
        /*0030*/ 	.short	0x0001
        /*0032*/ 	.short	0x0008
        /*0034*/ 	.byte	0x00, 0xf5, 0x21, 0x00


	//----- nvinfo : EIATTR_KPARAM_INFO
	.align		4
.L_13:
        /*0038*/ 	.byte	0x04, 0x17
        /*003a*/ 	.short	(.L_15 - .L_14)
.L_14:
        /*003c*/ 	.word	0x00000000
        /*0040*/ 	.short	0x0000
        /*0042*/ 	.short	0x0000
        /*0044*/ 	.byte	0x00, 0xf5, 0x21, 0x00


	//----- nvinfo : EIATTR_SPARSE_MMA_MASK
	.align		4
.L_15:
        /*0048*/ 	.byte	0x03, 0x50
        /*004a*/ 	.short	0x0000


	//----- nvinfo : EIATTR_MAXREG_COUNT
	.align		4
        /*004c*/ 	.byte	0x03, 0x1b
        /*004e*/ 	.short	0x00ff


	//----- nvinfo : EIATTR_MERCURY_ISA_VERSION
	.align		4
        /*0050*/ 	.byte	0x03, 0x5f
        /*0052*/ 	.short	0x0101


	//----- nvinfo : EIATTR_VRC_CTA_INIT_COUNT
	.align		4
        /*0054*/ 	.byte	0x02, 0x4a
	.zero		1
	.zero		1


	//----- nvinfo : EIATTR_EXIT_INSTR_OFFSETS
	.align		4
        /*0058*/ 	.byte	0x04, 0x1c
        /*005a*/ 	.short	(.L_17 - .L_16)


	//   ....[0]....
.L_16:
        /*005c*/ 	.word	0x00000090


	//   ....[1]....
        /*0060*/ 	.word	0x00000390


	//   ....[2]....
        /*0064*/ 	.word	0x000004e0


	//----- nvinfo : EIATTR_CRS_STACK_SIZE
	.align		4
.L_17:
        /*0068*/ 	.byte	0x04, 0x1e
        /*006a*/ 	.short	(.L_19 - .L_18)
.L_18:
        /*006c*/ 	.word	0x00000000


	//----- nvinfo : EIATTR_CBANK_PARAM_SIZE
	.align		4
.L_19:
        /*0070*/ 	.byte	0x03, 0x19
        /*0072*/ 	.short	0x0018


	//----- nvinfo : EIATTR_PARAM_CBANK
	.align		4
        /*0074*/ 	.byte	0x04, 0x0a
        /*0076*/ 	.short	(.L_21 - .L_20)
	.align		4
.L_20:
        /*0078*/ 	.word	index@(.nv.constant0._Z21histogram_interleavedPiS_ii)
        /*007c*/ 	.short	0x0380
        /*007e*/ 	.short	0x0018


	//----- nvinfo : EIATTR_SW_WAR
	.align		4
.L_21:
        /*0080*/ 	.byte	0x04, 0x36
        /*0082*/ 	.short	(.L_23 - .L_22)
.L_22:
        /*0084*/ 	.word	0x00000008
.L_23:


//--------------------- .nv.callgraph             --------------------------
	.section	.nv.callgraph,"",@"SHT_CUDA_CALLGRAPH"
	.align	4
	.sectionentsize	8
	.align		4
        /*0000*/ 	.word	0x00000000
	.align		4
        /*0004*/ 	.word	0xffffffff
	.align		4
        /*0008*/ 	.word	0x00000000
	.align		4
        /*000c*/ 	.word	0xfffffffe
	.align		4
        /*0010*/ 	.word	0x00000000
	.align		4
        /*0014*/ 	.word	0xfffffffd
	.align		4
        /*0018*/ 	.word	0x00000000
	.align		4
        /*001c*/ 	.word	0xfffffffc


//--------------------- .text._Z21histogram_interleavedPiS_ii --------------------------
	.section	.text._Z21histogram_interleavedPiS_ii,"ax",@progbits
	.align	128
        .global         _Z21histogram_interleavedPiS_ii
        .type           _Z21histogram_interleavedPiS_ii,@function
        .size           _Z21histogram_interleavedPiS_ii,(.L_x_5 - _Z21histogram_interleavedPiS_ii)
        .other          _Z21histogram_interleavedPiS_ii,@"STO_CUDA_ENTRY STV_DEFAULT"
_Z21histogram_interleavedPiS_ii:
.text._Z21histogram_interleavedPiS_ii:
[----:B------:R-:W-:Y:S01]  /*0000*/  LDC R1, c[0x0][0x37c] ;  /* 0x0000df00ff017b82 */ /* 0x000fe20000000800 */
[----:B------:R-:W0:Y:S07]  /*0010*/  S2R R7, SR_TID.X ;  /* 0x0000000000077919 */ /* 0x000e2e0000002100 */
[----:B------:R-:W0:Y:S01]  /*0020*/  S2UR UR4, SR_CTAID.X ;  /* 0x00000000000479c3 */ /* 0x000e220000002500 */
[----:B------:R-:W1:Y:S07]  /*0030*/  LDCU UR6, c[0x0][0x390] ;  /* 0x00007200ff0677ac */ /* 0x000e6e0008000800 */
[----:B------:R-:W0:Y:S01]  /*0040*/  LDC R0, c[0x0][0x360] ;  /* 0x0000d800ff007b82 */ /* 0x000e220000000800 */
[----:B------:R-:W2:Y:S01]  /*0050*/  LDCU UR5, c[0x0][0x370] ;  /* 0x00006e00ff0577ac */ /* 0x000ea20008000800 */
[----:B0-----:R-:W-:-:S02]  /*0060*/  IMAD R7, R0, UR4, R7 ;  /* 0x0000000400077c24 */ /* 0x001fc4000f8e0207 */
[----:B--2---:R-:W-:-:S03]  /*0070*/  IMAD R0, R0, UR5, RZ ;  /* 0x0000000500007c24 */ /* 0x004fc6000f8e02ff */
[----:B-1----:R-:W-:-:S13]  /*0080*/  ISETP.GE.AND P0, PT, R7, UR6, PT ;  /* 0x0000000607007c0c */ /* 0x002fda000bf06270 */
[----:B------:R-:W-:Y:S05]  /*0090*/  @P0 EXIT ;  /* 0x000000000000094d */ /* 0x000fea0003800000 */
[----:B------:R-:W0:Y:S01]  /*00a0*/  I2F.U32.RP R8, R0 ;  /* 0x0000000000087306 */ /* 0x000e220000209000 */
[C---:B------:R-:W-:Y:S01]  /*00b0*/  IADD3 R4, PT, PT, R0.reuse, R7, RZ ;  /* 0x0000000700047210 */ /* 0x040fe20007ffe0ff */
[----:B------:R-:W-:Y:S01]  /*00c0*/  IMAD.MOV R9, RZ, RZ, -R0 ;  /* 0x000000ffff097224 */ /* 0x000fe200078e0a00 */
[----:B------:R-:W-:Y:S01]  /*00d0*/  ISETP.NE.U32.AND P2, PT, R0, RZ, PT ;  /* 0x000000ff0000720c */ /* 0x000fe20003f45070 */
[----:B------:R-:W1:Y:S01]  /*00e0*/  LDCU.64 UR4, c[0x0][0x358] ;  /* 0x00006b00ff0477ac */ /* 0x000e620008000a00 */
[C---:B------:R-:W-:Y:S01]  /*00f0*/  ISETP.GE.AND P0, PT, R4.reuse, UR6, PT ;  /* 0x0000000604007c0c */ /* 0x040fe2000bf06270 */
[----:B------:R-:W-:Y:S01]  /*0100*/  BSSY.RECONVERGENT B0, `(.L_x_0) ;  /* 0x0000028000007945 */ /* 0x000fe20003800200 */
[----:B------:R-:W-:Y:S02]  /*0110*/  VIMNMX R5, PT, PT, R4, UR6, !PT ;  /* 0x0000000604057c48 */ /* 0x000fe4000ffe0100 */
[----:B------:R-:W-:-:S04]  /*0120*/  SEL R6, RZ, 0x1, P0 ;  /* 0x00000001ff067807 */ /* 0x000fc80000000000 */
[----:B------:R-:W-:Y:S01]  /*0130*/  IADD3 R5, PT, PT, R5, -R4, -R6 ;  /* 0x8000000405057210 */ /* 0x000fe20007ffe806 */
[----:B0-----:R-:W0:Y:S02]  /*0140*/  MUFU.RCP R8, R8 ;  /* 0x0000000800087308 */ /* 0x001e240000001000 */
[----:B0-----:R-:W-:-:S06]  /*0150*/  IADD3 R2, PT, PT, R8, 0xffffffe, RZ ;  /* 0x0ffffffe08027810 */ /* 0x001fcc0007ffe0ff */
[----:B------:R0:W2:Y:S02]  /*0160*/  F2I.FTZ.U32.TRUNC.NTZ R3, R2 ;  /* 0x0000000200037305 */ /* 0x0000a4000021f000 */
[----:B0-----:R-:W-:Y:S02]  /*0170*/  IMAD.MOV.U32 R2, RZ, RZ, RZ ;  /* 0x000000ffff027224 */ /* 0x001fe400078e00ff */
[----:B--2---:R-:W-:-:S04]  /*0180*/  IMAD R9, R9, R3, RZ ;  /* 0x0000000309097224 */ /* 0x004fc800078e02ff */
[----:B------:R-:W-:-:S06]  /*0190*/  IMAD.HI.U32 R8, R3, R9, R2 ;  /* 0x0000000903087227 */ /* 0x000fcc00078e0002 */
[----:B------:R-:W-:-:S05]  /*01a0*/  IMAD.HI.U32 R9, R8, R5, RZ ;  /* 0x0000000508097227 */ /* 0x000fca00078e00ff */
[----:B------:R-:W-:-:S05]  /*01b0*/  IADD3 R2, PT, PT, -R9, RZ, RZ ;  /* 0x000000ff09027210 */ /* 0x000fca0007ffe1ff */
[----:B------:R-:W-:Y:S02]  /*01c0*/  IMAD R5, R0, R2, R5 ;  /* 0x0000000200057224 */ /* 0x000fe400078e0205 */
[----:B------:R-:W0:Y:S03]  /*01d0*/  LDC.64 R2, c[0x0][0x388] ;  /* 0x0000e200ff027b82 */ /* 0x000e260000000a00 */
[----:B------:R-:W-:-:S13]  /*01e0*/  ISETP.GE.U32.AND P0, PT, R5, R0, PT ;  /* 0x000000000500720c */ /* 0x000fda0003f06070 */
[----:B------:R-:W-:Y:S01]  /*01f0*/  @P0 IMAD.IADD R5, R5, 0x1, -R0 ;  /* 0x0000000105050824 */ /* 0x000fe200078e0a00 */
[----:B------:R-:W-:-:S04]  /*0200*/  @P0 IADD3 R9, PT, PT, R9, 0x1, RZ ;  /* 0x0000000109090810 */ /* 0x000fc80007ffe0ff */
[-C--:B------:R-:W-:Y:S02]  /*0210*/  ISETP.GE.U32.AND P1, PT, R5, R0.reuse, PT ;  /* 0x000000000500720c */ /* 0x080fe40003f26070 */
[----:B------:R-:W2:Y:S11]  /*0220*/  LDC.64 R4, c[0x0][0x380] ;  /* 0x0000e000ff047b82 */ /* 0x000eb60000000a00 */
[----:B------:R-:W-:Y:S01]  /*0230*/  @P1 VIADD R9, R9, 0x1 ;  /* 0x0000000109091836 */ /* 0x000fe20000000000 */
[----:B------:R-:W-:-:S04]  /*0240*/  @!P2 LOP3.LUT R9, RZ, R0, RZ, 0x33, !PT ;  /* 0x00000000ff09a212 */ /* 0x000fc800078e33ff */
[----:B------:R-:W-:-:S04]  /*0250*/  IADD3 R6, PT, PT, R6, R9, RZ ;  /* 0x0000000906067210 */ /* 0x000fc80007ffe0ff */
[C---:B------:R-:W-:Y:S02]  /*0260*/  LOP3.LUT R8, R6.reuse, 0x3, RZ, 0xc0, !PT ;  /* 0x0000000306087812 */ /* 0x040fe400078ec0ff */
[----:B------:R-:W-:Y:S02]  /*0270*/  ISETP.GE.U32.AND P1, PT, R6, 0x3, PT ;  /* 0x000000030600780c */ /* 0x000fe40003f26070 */
[----:B------:R-:W-:-:S13]  /*0280*/  ISETP.NE.AND P0, PT, R8, 0x3, PT ;  /* 0x000000030800780c */ /* 0x000fda0003f05270 */
[----:B01----:R-:W-:Y:S05]  /*0290*/  @!P0 BRA `(.L_x_1) ;  /* 0x0000000000388947 */ /* 0x003fea0003800000 */
[----:B------:R-:W0:Y:S01]  /*02a0*/  LDC.64 R12, c[0x0][0x380] ;  /* 0x0000e000ff0c7b82 */ /* 0x000e220000000a00 */
[----:B------:R-:W-:-:S05]  /*02b0*/  VIADD R6, R6, 0x1 ;  /* 0x0000000106067836 */ /* 0x000fca0000000000 */
[----:B------:R-:W-:Y:S02]  /*02c0*/  LOP3.LUT R6, R6, 0x3, RZ, 0xc0, !PT ;  /* 0x0000000306067812 */ /* 0x000fe400078ec0ff */
[----:B------:R-:W1:Y:S02]  /*02d0*/  LDC.64 R14, c[0x0][0x388] ;  /* 0x0000e200ff0e7b82 */ /* 0x000e640000000a00 */
[----:B------:R-:W-:-:S07]  /*02e0*/  IADD3 R6, PT, PT, -R6, RZ, RZ ;  /* 0x000000ff06067210 */ /* 0x000fce0007ffe1ff */
.L_x_2:
[----:B0-----:R-:W-:-:S06]  /*02f0*/  IMAD.WIDE R8, R7, 0x4, R12 ;  /* 0x0000000407087825 */ /* 0x001fcc00078e020c */
[----:B------:R-:W1:Y:S01]  /*0300*/  LDG.E R9, desc[UR4][R8.64] ;  /* 0x0000000408097981 */ /* 0x000e62000c1e1900 */
[----:B------:R-:W-:Y:S01]  /*0310*/  IADD3 R6, PT, PT, R6, 0x1, RZ ;  /* 0x0000000106067810 */ /* 0x000fe20007ffe0ff */
[----:B---3--:R-:W-:-:S03]  /*0320*/  IMAD.MOV.U32 R17, RZ, RZ, 0x1 ;  /* 0x00000001ff117424 */ /* 0x008fc600078e00ff */
[----:B------:R-:W-:Y:S01]  /*0330*/  ISETP.NE.AND P0, PT, R6, RZ, PT ;  /* 0x000000ff0600720c */ /* 0x000fe20003f05270 */
[----:B------:R-:W-:Y:S02]  /*0340*/  IMAD.IADD R7, R0, 0x1, R7 ;  /* 0x0000000100077824 */ /* 0x000fe400078e0207 */
[----:B-1----:R-:W-:-:S05]  /*0350*/  IMAD.WIDE R10, R9, 0x4, R14 ;  /* 0x00000004090a7825 */ /* 0x002fca00078e020e */
[----:B------:R3:W-:Y:S05]  /*0360*/  REDG.E.ADD.STRONG.GPU desc[UR4][R10.64], R17 ;  /* 0x000000110a00798e */ /* 0x0007ea000c12e104 */
[----:B------:R-:W-:Y:S05]  /*0370*/  @P0 BRA `(.L_x_2) ;  /* 0xfffffffc00dc0947 */ /* 0x000fea000383ffff */
.L_x_1:
[----:B------:R-:W-:Y:S05]  /*0380*/  BSYNC.RECONVERGENT B0 ;  /* 0x0000000000007941 */ /* 0x000fea0003800200 */
.L_x_0:
[----:B------:R-:W-:Y:S05]  /*0390*/  @!P1 EXIT ;  /* 0x000000000000994d */ /* 0x000fea0003800000 */
.L_x_3:
[----:B--2---:R-:W-:-:S05]  /*03a0*/  IMAD.WIDE R18, R7, 0x4, R4 ;  /* 0x0000000407127825 */ /* 0x004fca00078e0204 */
[----:B0-----:R-:W2:Y:S01]  /*03b0*/  LDG.E R9, desc[UR4][R18.64] ;  /* 0x0000000412097981 */ /* 0x001ea2000c1e1900 */
[----:B------:R-:W-:Y:S02]  /*03c0*/  HFMA2 R23, -RZ, RZ, 0, 5.9604644775390625e-08 ;  /* 0x00000001ff177431 */ /* 0x000fe400000001ff */
[----:B---3--:R-:W-:-:S04]  /*03d0*/  IMAD.WIDE R10, R0, 0x4, R18 ;  /* 0x00000004000a7825 */ /* 0x008fc800078e0212 */
[----:B--2---:R-:W-:-:S05]  /*03e0*/  IMAD.WIDE R8, R9, 0x4, R2 ;  /* 0x0000000409087825 */ /* 0x004fca00078e0202 */
[----:B------:R0:W-:Y:S04]  /*03f0*/  REDG.E.ADD.STRONG.GPU desc[UR4][R8.64], R23 ;  /* 0x000000170800798e */ /* 0x0001e8000c12e104 */
[----:B------:R-:W2:Y:S01]  /*0400*/  LDG.E R13, desc[UR4][R10.64] ;  /* 0x000000040a0d7981 */ /* 0x000ea2000c1e1900 */
[----:B------:R-:W-:-:S04]  /*0410*/  IMAD.WIDE R14, R0, 0x4, R10 ;  /* 0x00000004000e7825 */ /* 0x000fc800078e020a */
[----:B--2---:R-:W-:-:S05]  /*0420*/  IMAD.WIDE R12, R13, 0x4, R2 ;  /* 0x000000040d0c7825 */ /* 0x004fca00078e0202 */
[----:B------:R0:W-:Y:S04]  /*0430*/  REDG.E.ADD.STRONG.GPU desc[UR4][R12.64], R23 ;  /* 0x000000170c00798e */ /* 0x0001e8000c12e104 */
[----:B------:R-:W2:Y:S01]  /*0440*/  LDG.E R17, desc[UR4][R14.64] ;  /* 0x000000040e117981 */ /* 0x000ea2000c1e1900 */
[C---:B------:R-:W-:Y:S01]  /*0450*/  IMAD.WIDE R18, R0.reuse, 0x4, R14 ;  /* 0x0000000400127825 */ /* 0x040fe200078e020e */
[----:B------:R-:W-:-:S03]  /*0460*/  LEA R7, R0, R7, 0x2 ;  /* 0x0000000700077211 */ /* 0x000fc600078e10ff */
[----:B--2---:R-:W-:-:S05]  /*0470*/  IMAD.WIDE R16, R17, 0x4, R2 ;  /* 0x0000000411107825 */ /* 0x004fca00078e0202 */
[----:B------:R0:W-:Y:S04]  /*0480*/  REDG.E.ADD.STRONG.GPU desc[UR4][R16.64], R23 ;  /* 0x000000171000798e */ /* 0x0001e8000c12e104 */
[----:B------:R-:W2:Y:S01]  /*0490*/  LDG.E R19, desc[UR4][R18.64] ;  /* 0x0000000412137981 */ /* 0x000ea2000c1e1900 */
[----:B------:R-:W-:Y:S01]  /*04a0*/  ISETP.GE.AND P0, PT, R7, UR6, PT ;  /* 0x0000000607007c0c */ /* 0x000fe2000bf06270 */
[----:B--2---:R-:W-:-:S05]  /*04b0*/  IMAD.WIDE R20, R19, 0x4, R2 ;  /* 0x0000000413147825 */ /* 0x004fca00078e0202 */
[----:B------:R0:W-:Y:S07]  /*04c0*/  REDG.E.ADD.STRONG.GPU desc[UR4][R20.64], R23 ;  /* 0x000000171400798e */ /* 0x0001ee000c12e104 */
[----:B------:R-:W-:Y:S05]  /*04d0*/  @!P0 BRA `(.L_x_3) ;  /* 0xfffffffc00b08947 */ /* 0x000fea000383ffff */
[----:B------:R-:W-:Y:S05]  /*04e0*/  EXIT ;  /* 0x000000000000794d */ /* 0x000fea0003800000 */
.L_x_4:
[----:B------:R-:W-:-:S00]  /*04f0*/  BRA `(.L_x_4) ;  /* 0xfffffffc00fc7947 */ /* 0x000fc0000383ffff */
[----:B------:R-:W-:-:S00]  /*0500*/  NOP ;  /* 0x0000000000007918 */ /* 0x000fc00000000000 */
[----:B------:R-:W-:-:S00]  /*0510*/  NOP ;  /* 0x0000000000007918 */ /* 0x000fc00000000000 */
[----:B------:R-:W-:-:S00]  /*0520*/  NOP ;  /* 0x0000000000007918 */ /* 0x000fc00000000000 */
[----:B------:R-:W-:-:S00]  /*0530*/  NOP ;  /* 0x0000000000007918 */ /* 0x000fc00000000000 */
[----:B------:R-:W-:-:S00]  /*0540*/  NOP ;  /* 0x0000000000007918 */ /* 0x000fc00000000000 */
[----:B------:R-:W-:-:S00]  /*0550*/  NOP ;  /* 0x0000000000007918 */ /* 0x000fc00000000000 */
[----:B------:R-:W-:-:S00]  /*0560*/  NOP ;  /* 0x0000000000007918 */ /* 0x000fc00000000000 */
[----:B------:R-:W-:-:S00]  /*0570*/  NOP ;  /* 0x0000000000007918 */ /* 0x000fc00000000000 */
.L_x_5:


//--------------------- .nv.shared.reserved.0     --------------------------
	.section	.nv.shared.reserved.0,"aw",@nobits
	.weak		__nv_reservedSMEM_offset_0_alias
	.size		__nv_reservedSMEM_offset_0_alias, 0, 64
	.other		__nv_reservedSMEM_offset_0_alias,@"STO_CUDA_RESERVED_SHARED STV_DEFAULT"
__nv_reservedSMEM_offset_0_alias:
	.zero		0
	.zero		64


//--------------------- .nv.constant0._Z21histogram_interleavedPiS_ii --------------------------
	.section	.nv.constant0._Z21histogram_interleavedPiS_ii,"a",@progbits
	.sectionflags	@""
	.align	4
.nv.constant0._Z21histogram_interleavedPiS_ii:
	.zero		920


//--------------------- SYMBOLS --------------------------

	.type		.nv.reservedSmem.offset0,@object
	.size		.nv.reservedSmem.offset0,0x4
